	.headerflags	@"EF_CUDA_TEXMODE_UNIFIED EF_CUDA_64BIT_ADDRESS EF_CUDA_ACCELERATORS EF_CUDA_SM90 EF_CUDA_VIRTUAL_SM(EF_CUDA_SM90)"
	.elftype	@"ET_EXEC"


//--------------------- .nv.info                  --------------------------
	.section	.nv.info,"",@"SHT_CUDA_INFO"
	.align	4


	//----- nvinfo : EIATTR_REGCOUNT
	.align		4
        /*0000*/ 	.byte	0x04, 0x2f
        /*0002*/ 	.short	(.L_3 - .L_2)
	.align		4
.L_2:
        /*0004*/ 	.word	index@(triton_poi_fused__native_batch_norm_legit_no_training_add_0)
        /*0008*/ 	.word	0x00000020


	//----- nvinfo : EIATTR_MIN_STACK_SIZE
	.align		4
.L_3:
        /*000c*/ 	.byte	0x04, 0x12
        /*000e*/ 	.short	(.L_5 - .L_4)
	.align		4
.L_4:
        /*0010*/ 	.word	index@(triton_poi_fused__native_batch_norm_legit_no_training_add_0)
        /*0014*/ 	.word	0x00000000


	//----- nvinfo : EIATTR_FRAME_SIZE
	.align		4
.L_5:
        /*0018*/ 	.byte	0x04, 0x11
        /*001a*/ 	.short	(.L_7 - .L_6)
	.align		4
.L_6:
        /*001c*/ 	.word	index@(triton_poi_fused__native_batch_norm_legit_no_training_add_0)
        /*0020*/ 	.word	0x00000000


	//----- nvinfo : EIATTR_MIN_STACK_SIZE
	.align		4
.L_7:
        /*0024*/ 	.byte	0x04, 0x12
        /*0026*/ 	.short	(.L_9 - .L_8)
	.align		4
.L_8:
        /*0028*/ 	.word	index@(triton_poi_fused__native_batch_norm_legit_no_training_add_0)
        /*002c*/ 	.word	0x00000000
.L_9:


//--------------------- .nv.info.triton_poi_fused__native_batch_norm_legit_no_training_add_0 --------------------------
	.section	.nv.info.triton_poi_fused__native_batch_norm_legit_no_training_add_0,"",@"SHT_CUDA_INFO"
	.sectionflags	@""
	.align	4


	//----- nvinfo : EIATTR_CUDA_API_VERSION
	.align		4
        /*0000*/ 	.byte	0x04, 0x37
        /*0002*/ 	.short	(.L_11 - .L_10)
.L_10:
        /*0004*/ 	.word	0x0000007c


	//----- nvinfo : EIATTR_KPARAM_INFO
	.align		4
.L_11:
        /*0008*/ 	.byte	0x04, 0x17
        /*000a*/ 	.short	(.L_13 - .L_12)
.L_12:
        /*000c*/ 	.word	0x00000000
        /*0010*/ 	.short	0x000c
        /*0012*/ 	.short	0x0060
        /*0014*/ 	.byte	0x00, 0xf0, 0x11, 0x00


	//----- nvinfo : EIATTR_KPARAM_INFO
	.align		4
.L_13:
        /*0018*/ 	.byte	0x04, 0x17
        /*001a*/ 	.short	(.L_15 - .L_14)
.L_14:
        /*001c*/ 	.word	0x00000000
        /*0020*/ 	.short	0x000b
        /*0022*/ 	.short	0x0058
        /*0024*/ 	.byte	0x00, 0xf4, 0x21, 0x00


	//----- nvinfo : EIATTR_KPARAM_INFO
	.align		4
.L_15:
        /*0028*/ 	.byte	0x04, 0x17
        /*002a*/ 	.short	(.L_17 - .L_16)
.L_16:
        /*002c*/ 	.word	0x00000000
        /*0030*/ 	.short	0x000a
        /*0032*/ 	.short	0x0050
        /*0034*/ 	.byte	0x00, 0xf4, 0x21, 0x00


	//----- nvinfo : EIATTR_KPARAM_INFO
	.align		4
.L_17:
        /*0038*/ 	.byte	0x04, 0x17
        /*003a*/ 	.short	(.L_19 - .L_18)
.L_18:
        /*003c*/ 	.word	0x00000000
        /*0040*/ 	.short	0x0009
        /*0042*/ 	.short	0x0048
        /*0044*/ 	.byte	0x00, 0xf4, 0x21, 0x00


	//----- nvinfo : EIATTR_KPARAM_INFO
	.align		4
.L_19:
        /*0048*/ 	.byte	0x04, 0x17
        /*004a*/ 	.short	(.L_21 - .L_20)
.L_20:
        /*004c*/ 	.word	0x00000000
        /*0050*/ 	.short	0x0008
        /*0052*/ 	.short	0x0040
        /*0054*/ 	.byte	0x00, 0xf4, 0x21, 0x00


	//----- nvinfo : EIATTR_KPARAM_INFO
	.align		4
.L_21:
        /*0058*/ 	.byte	0x04, 0x17
        /*005a*/ 	.short	(.L_23 - .L_22)
.L_22:
        /*005c*/ 	.word	0x00000000
        /*0060*/ 	.short	0x0007
        /*0062*/ 	.short	0x0038
        /*0064*/ 	.byte	0x00, 0xf4, 0x21, 0x00


	//----- nvinfo : EIATTR_KPARAM_INFO
	.align		4
.L_23:
        /*0068*/ 	.byte	0x04, 0x17
        /*006a*/ 	.short	(.L_25 - .L_24)
.L_24:
        /*006c*/ 	.word	0x00000000
        /*0070*/ 	.short	0x0006
        /*0072*/ 	.short	0x0030
        /*0074*/ 	.byte	0x00, 0xf4, 0x21, 0x00


	//----- nvinfo : EIATTR_KPARAM_INFO
	.align		4
.L_25:
        /*0078*/ 	.byte	0x04, 0x17
        /*007a*/ 	.short	(.L_27 - .L_26)
.L_26:
        /*007c*/ 	.word	0x00000000
        /*0080*/ 	.short	0x0005
        /*0082*/ 	.short	0x0028
        /*0084*/ 	.byte	0x00, 0xf4, 0x21, 0x00


	//----- nvinfo : EIATTR_KPARAM_INFO
	.align		4
.L_27:
        /*0088*/ 	.byte	0x04, 0x17
        /*008a*/ 	.short	(.L_29 - .L_28)
.L_28:
        /*008c*/ 	.word	0x00000000
        /*0090*/ 	.short	0x0004
        /*0092*/ 	.short	0x0020
        /*0094*/ 	.byte	0x00, 0xf4, 0x21, 0x00


	//----- nvinfo : EIATTR_KPARAM_INFO
	.align		4
.L_29:
        /*0098*/ 	.byte	0x04, 0x17
        /*009a*/ 	.short	(.L_31 - .L_30)
.L_30:
        /*009c*/ 	.word	0x00000000
        /*00a0*/ 	.short	0x0003
        /*00a2*/ 	.short	0x0018
        /*00a4*/ 	.byte	0x00, 0xf4, 0x21, 0x00


	//----- nvinfo : EIATTR_KPARAM_INFO
	.align		4
.L_31:
        /*00a8*/ 	.byte	0x04, 0x17
        /*00aa*/ 	.short	(.L_33 - .L_32)
.L_32:
        /*00ac*/ 	.word	0x00000000
        /*00b0*/ 	.short	0x0002
        /*00b2*/ 	.short	0x0010
        /*00b4*/ 	.byte	0x00, 0xf4, 0x21, 0x00


	//----- nvinfo : EIATTR_KPARAM_INFO
	.align		4
.L_33:
        /*00b8*/ 	.byte	0x04, 0x17
        /*00ba*/ 	.short	(.L_35 - .L_34)
.L_34:
        /*00bc*/ 	.word	0x00000000
        /*00c0*/ 	.short	0x0001
        /*00c2*/ 	.short	0x0008
        /*00c4*/ 	.byte	0x00, 0xf4, 0x21, 0x00


	//----- nvinfo : EIATTR_KPARAM_INFO
	.align		4
.L_35:
        /*00c8*/ 	.byte	0x04, 0x17
        /*00ca*/ 	.short	(.L_37 - .L_36)
.L_36:
        /*00cc*/ 	.word	0x00000000
        /*00d0*/ 	.short	0x0000
        /*00d2*/ 	.short	0x0000
        /*00d4*/ 	.byte	0x00, 0xf4, 0x21, 0x00


	//----- nvinfo : EIATTR_SPARSE_MMA_MASK
	.align		4
.L_37:
        /*00d8*/ 	.byte	0x03, 0x50
        /*00da*/ 	.short	0x0000


	//----- nvinfo : EIATTR_MAXREG_COUNT
	.align		4
        /*00dc*/ 	.byte	0x03, 0x1b
        /*00de*/ 	.short	0x00ff


	//----- nvinfo : EIATTR_EXIT_INSTR_OFFSETS
	.align		4
        /*00e0*/ 	.byte	0x04, 0x1c
        /*00e2*/ 	.short	(.L_39 - .L_38)


	//   ....[0]....
.L_38:
        /*00e4*/ 	.word	0x00000550


	//   ....[1]....
        /*00e8*/ 	.word	0x00000570


	//----- nvinfo : EIATTR_REQNTID
	.align		4
.L_39:
        /*00ec*/ 	.byte	0x04, 0x10
        /*00ee*/ 	.short	(.L_41 - .L_40)
.L_40:
        /*00f0*/ 	.word	0x00000080
        /*00f4*/ 	.word	0x00000001
        /*00f8*/ 	.word	0x00000001


	//----- nvinfo : EIATTR_CBANK_PARAM_SIZE
	.align		4
.L_41:
        /*00fc*/ 	.byte	0x03, 0x19
        /*00fe*/ 	.short	0x0064


	//----- nvinfo : EIATTR_PARAM_CBANK
	.align		4
        /*0100*/ 	.byte	0x04, 0x0a
        /*0102*/ 	.short	(.L_43 - .L_42)
	.align		4
.L_42:
        /*0104*/ 	.word	index@(.nv.constant0.triton_poi_fused__native_batch_norm_legit_no_training_add_0)
        /*0108*/ 	.short	0x0210
        /*010a*/ 	.short	0x0064


	//----- nvinfo : EIATTR_SW_WAR
	.align		4
.L_43:
        /*010c*/ 	.byte	0x04, 0x36
        /*010e*/ 	.short	(.L_45 - .L_44)
.L_44:
        /*0110*/ 	.word	0x00000008
.L_45:


//--------------------- .nv.callgraph             --------------------------
	.section	.nv.callgraph,"",@"SHT_CUDA_CALLGRAPH"
	.align	4
	.sectionentsize	8
	.align		4
        /*0000*/ 	.word	0x00000000
	.align		4
        /*0004*/ 	.word	0xffffffff
	.align		4
        /*0008*/ 	.word	0x00000000
	.align		4
        /*000c*/ 	.word	0xfffffffe
	.align		4
        /*0010*/ 	.word	0x00000000
	.align		4
        /*0014*/ 	.word	0xfffffffd
	.align		4
        /*0018*/ 	.word	0x00000000
	.align		4
        /*001c*/ 	.word	0xfffffffc


//--------------------- .nv.constant4             --------------------------
	.section	.nv.constant4,"a",@progbits
	.align	8
	.align		8
.nv.constant4:
        /*0000*/ 	.dword	_$_str
	.align		8
        /*0008*/ 	.dword	_$_str_$_2


//--------------------- .text.triton_poi_fused__native_batch_norm_legit_no_training_add_0 --------------------------
	.section	.text.triton_poi_fused__native_batch_norm_legit_no_training_add_0,"ax",@progbits
	.align	128
        .global         triton_poi_fused__native_batch_norm_legit_no_training_add_0
        .type           triton_poi_fused__native_batch_norm_legit_no_training_add_0,@function
        .size           triton_poi_fused__native_batch_norm_legit_no_training_add_0,(.L_x_1 - triton_poi_fused__native_batch_norm_legit_no_training_add_0)
        .other          triton_poi_fused__native_batch_norm_legit_no_training_add_0,@"STO_CUDA_ENTRY STV_DEFAULT"
triton_poi_fused__native_batch_norm_legit_no_training_add_0:
.text.triton_poi_fused__native_batch_norm_legit_no_training_add_0:
[----:B------:R-:W0:Y:S01]  /*0000*/  LDC R1, c[0x0][0x28] ;  /* 0x00000a00ff017b82 */ /* 0x000e220000000800 */
[----:B------:R-:W1:Y:S07]  /*0010*/  S2R R3, SR_TID.X ;  /* 0x0000000000037919 */ /* 0x000e6e0000002100 */
[----:B------:R-:W2:Y:S01]  /*0020*/  LDC.64 R20, c[0x0][0x228] ;  /* 0x00008a00ff147b82 */ /* 0x000ea20000000a00 */
[----:B------:R-:W-:Y:S02]  /*0030*/  CS2R R4, SRZ ;  /* 0x0000000000047805 */ /* 0x000fe4000001ff00 */
[----:B------:R-:W-:Y:S01]  /*0040*/  CS2R R6, SRZ ;  /* 0x0000000000067805 */ /* 0x000fe2000001ff00 */
[----:B------:R-:W3:Y:S01]  /*0050*/  S2R R0, SR_CTAID.X ;  /* 0x0000000000007919 */ /* 0x000ee20000002500 */
[----:B------:R-:W-:-:S03]  /*0060*/  ULDC.64 UR4, c[0x0][0x208] ;  /* 0x0000820000047ab9 */ /* 0x000fc60000000a00 */
[----:B------:R-:W4:Y:S08]  /*0070*/  LDC.64 R28, c[0x0][0x250] ;  /* 0x00009400ff1c7b82 */ /* 0x000f300000000a00 */
[----:B------:R-:W5:Y:S08]  /*0080*/  LDC.64 R26, c[0x0][0x218] ;  /* 0x00008600ff1a7b82 */ /* 0x000f700000000a00 */
[----:B------:R-:W5:Y:S01]  /*0090*/  LDC.64 R22, c[0x0][0x220] ;  /* 0x00008800ff167b82 */ /* 0x000f620000000a00 */
[----:B-1----:R-:W-:-:S07]  /*00a0*/  LOP3.LUT R3, R3, 0x7f, RZ, 0xc0, !PT ;  /* 0x0000007f03037812 */ /* 0x002fce00078ec0ff */
[----:B------:R-:W1:Y:S01]  /*00b0*/  LDC.64 R8, c[0x0][0x240] ;  /* 0x00009000ff087b82 */ /* 0x000e620000000a00 */
[----:B---3--:R-:W-:Y:S02]  /*00c0*/  SHF.R.S32.HI R2, RZ, 0x18, R0 ;  /* 0x00000018ff027819 */ /* 0x008fe40000011400 */
[----:B------:R-:W-:Y:S02]  /*00d0*/  LEA R3, R0, R3, 0x7 ;  /* 0x0000000300037211 */ /* 0x000fe400078e38ff */
[----:B------:R-:W-:-:S03]  /*00e0*/  SGXT R0, R2, 0x1 ;  /* 0x000000010200781a */ /* 0x000fc60000000200 */
[----:B------:R-:W3:Y:S01]  /*00f0*/  LDC.64 R10, c[0x0][0x248] ;  /* 0x00009200ff0a7b82 */ /* 0x000ee20000000a00 */
[----:B------:R-:W-:Y:S02]  /*0100*/  ISETP.GE.AND P4, PT, R3, 0x100, PT ;  /* 0x000001000300780c */ /* 0x000fe40003f86270 */
[----:B------:R-:W-:-:S04]  /*0110*/  LEA.HI R0, R0, R3, RZ, 0x4 ;  /* 0x0000000300007211 */ /* 0x000fc800078f20ff */
[----:B------:R-:W-:Y:S01]  /*0120*/  SHF.R.S32.HI R0, RZ, 0x4, R0 ;  /* 0x00000004ff007819 */ /* 0x000fe20000011400 */
[----:B------:R-:W3:Y:S03]  /*0130*/  LDC.64 R12, c[0x0][0x230] ;  /* 0x00008c00ff0c7b82 */ /* 0x000ee60000000a00 */
[----:B------:R-:W-:-:S04]  /*0140*/  LEA.HI R2, R0, R0, RZ, 0x2 ;  /* 0x0000000000027211 */ /* 0x000fc800078f10ff */
[----:B------:R-:W-:Y:S01]  /*0150*/  LOP3.LUT R25, R2, 0xfffffffc, RZ, 0xc0, !PT ;  /* 0xfffffffc02197812 */ /* 0x000fe200078ec0ff */
[----:B------:R-:W3:Y:S03]  /*0160*/  LDC.64 R14, c[0x0][0x238] ;  /* 0x00008e00ff0e7b82 */ /* 0x000ee60000000a00 */
[----:B------:R-:W-:-:S05]  /*0170*/  IADD3 R25, R0, -R25, RZ ;  /* 0x8000001900197210 */ /* 0x000fca0007ffe0ff */
[C---:B--2---:R-:W-:Y:S01]  /*0180*/  IMAD.WIDE R20, R25.reuse, 0x4, R20 ;  /* 0x0000000419147825 */ /* 0x044fe200078e0214 */
[----:B------:R-:W2:Y:S03]  /*0190*/  LDC.64 R16, c[0x0][0x258] ;  /* 0x00009600ff107b82 */ /* 0x000ea60000000a00 */
[----:B----4-:R-:W-:Y:S01]  /*01a0*/  IMAD.WIDE R28, R25, 0x4, R28 ;  /* 0x00000004191c7825 */ /* 0x010fe200078e021c */
[----:B------:R4:W2:Y:S04]  /*01b0*/  @!P4 LDG.E.EL R4, desc[UR4][R20.64] ;  /* 0x000000041404c981 */ /* 0x0008a8000c2e1900 */
[----:B------:R-:W2:Y:S01]  /*01c0*/  @!P4 LDG.E.EL R6, desc[UR4][R28.64] ;  /* 0x000000041c06c981 */ /* 0x000ea2000c2e1900 */
[----:B------:R-:W2:Y:S01]  /*01d0*/  LDC.64 R18, c[0x0][0x260] ;  /* 0x00009800ff127b82 */ /* 0x000ea20000000a00 */
[----:B------:R-:W-:Y:S01]  /*01e0*/  HFMA2.MMA R2, -RZ, RZ, 0, 0 ;  /* 0x00000000ff027435 */ /* 0x000fe200000001ff */
[----:B-----5:R-:W-:Y:S01]  /*01f0*/  IMAD.WIDE R26, R3, 0x4, R26 ;  /* 0x00000004031a7825 */ /* 0x020fe200078e021a */
[----:B------:R-:W-:-:S03]  /*0200*/  MOV R0, RZ ;  /* 0x000000ff00007202 */ /* 0x000fc60000000f00 */
[----:B0-----:R-:W-:Y:S01]  /*0210*/  IMAD.WIDE R22, R25, 0x4, R22 ;  /* 0x0000000419167825 */ /* 0x001fe200078e0216 */
[----:B------:R0:W5:Y:S01]  /*0220*/  @!P4 LDG.E R7, desc[UR4][R26.64] ;  /* 0x000000041a07c981 */ /* 0x000162000c1e1900 */
[----:B----4-:R-:W4:Y:S02]  /*0230*/  LDC.64 R20, c[0x0][0x268] ;  /* 0x00009a00ff147b82 */ /* 0x010f240000000a00 */
[----:B-1----:R-:W-:Y:S01]  /*0240*/  IMAD.WIDE R8, R3, 0x4, R8 ;  /* 0x0000000403087825 */ /* 0x002fe200078e0208 */
[----:B------:R-:W5:Y:S03]  /*0250*/  @!P4 LDG.E.EL R2, desc[UR4][R22.64] ;  /* 0x000000041602c981 */ /* 0x000f66000c2e1900 */
[----:B---3--:R-:W-:Y:S01]  /*0260*/  IMAD.WIDE R10, R25, 0x4, R10 ;  /* 0x00000004190a7825 */ /* 0x008fe200078e020a */
[----:B------:R1:W3:Y:S01]  /*0270*/  @!P4 LDG.E R0, desc[UR4][R8.64] ;  /* 0x000000040800c981 */ /* 0x0002e2000c1e1900 */
[----:B0-----:R-:W-:-:S02]  /*0280*/  CS2R R26, SRZ ;  /* 0x00000000001a7805 */ /* 0x001fc4000001ff00 */
[C---:B------:R-:W-:Y:S01]  /*0290*/  IMAD.WIDE R12, R25.reuse, 0x4, R12 ;  /* 0x00000004190c7825 */ /* 0x040fe200078e020c */
[----:B------:R0:W3:Y:S03]  /*02a0*/  @!P4 LDG.E.EL R5, desc[UR4][R10.64] ;  /* 0x000000040a05c981 */ /* 0x0000e6000c2e1900 */
[C---:B------:R-:W-:Y:S01]  /*02b0*/  IMAD.WIDE R14, R25.reuse, 0x4, R14 ;  /* 0x00000004190e7825 */ /* 0x040fe200078e020e */
[----:B------:R0:W3:Y:S01]  /*02c0*/  @!P4 LDG.E.EL R26, desc[UR4][R12.64] ;  /* 0x000000040c1ac981 */ /* 0x0000e2000c2e1900 */
[----:B-1----:R-:W1:Y:S02]  /*02d0*/  LDC.64 R8, c[0x0][0x210] ;  /* 0x00008400ff087b82 */ /* 0x002e640000000a00 */
[----:B--2---:R-:W-:-:S04]  /*02e0*/  IMAD.WIDE R16, R25, 0x4, R16 ;  /* 0x0000000419107825 */ /* 0x004fc800078e0210 */
[----:B------:R-:W-:Y:S01]  /*02f0*/  IMAD.WIDE R18, R25, 0x4, R18 ;  /* 0x0000000419127825 */ /* 0x000fe200078e0212 */
[----:B------:R-:W-:Y:S01]  /*0300*/  CS2R R24, SRZ ;  /* 0x0000000000187805 */ /* 0x000fe2000001ff00 */
[----:B0-----:R-:W-:Y:S01]  /*0310*/  HFMA2.MMA R10, -RZ, RZ, 0, 0 ;  /* 0x00000000ff0a7435 */ /* 0x001fe200000001ff */
[----:B------:R-:W2:Y:S01]  /*0320*/  @!P4 LDG.E.EL R27, desc[UR4][R16.64] ;  /* 0x00000004101bc981 */ /* 0x000ea2000c2e1900 */
[----:B----4-:R-:W-:-:S03]  /*0330*/  IMAD.WIDE R20, R3, 0x4, R20 ;  /* 0x0000000403147825 */ /* 0x010fc600078e0214 */
[----:B------:R-:W4:Y:S04]  /*0340*/  @!P4 LDG.E.EL R25, desc[UR4][R14.64] ;  /* 0x000000040e19c981 */ /* 0x000f28000c2e1900 */
[----:B------:R-:W2:Y:S04]  /*0350*/  @!P4 LDG.E.EL R24, desc[UR4][R18.64] ;  /* 0x000000041218c981 */ /* 0x000ea8000c2e1900 */
[----:B------:R-:W2:Y:S01]  /*0360*/  @!P4 LDG.E R10, desc[UR4][R20.64] ;  /* 0x00000004140ac981 */ /* 0x000ea2000c1e1900 */
[----:B------:R-:W-:Y:S01]  /*0370*/  MOV R13, 0x3e800000 ;  /* 0x3e800000000d7802 */ /* 0x000fe20000000f00 */
[----:B-1----:R-:W-:-:S04]  /*0380*/  IMAD.WIDE R8, R3, 0x4, R8 ;  /* 0x0000000403087825 */ /* 0x002fc800078e0208 */
[----:B------:R-:W-:Y:S01]  /*0390*/  FADD R4, R4, 9.9999997473787516356e-06 ;  /* 0x3727c5ac04047421 */ /* 0x000fe20000000000 */
[----:B------:R-:W-:-:S03]  /*03a0*/  FADD R6, R6, 9.9999997473787516356e-06 ;  /* 0x3727c5ac06067421 */ /* 0x000fc60000000000 */
[----:B------:R-:W0:Y:S08]  /*03b0*/  MUFU.SQRT R11, R4 ;  /* 0x00000004000b7308 */ /* 0x000e300000002000 */
[----:B------:R-:W1:Y:S01]  /*03c0*/  MUFU.SQRT R22, R6 ;  /* 0x0000000600167308 */ /* 0x000e620000002000 */
[C---:B0-----:R-:W-:Y:S02]  /*03d0*/  FSETP.GT.AND P0, PT, R11.reuse, 8.50705917302346158658e+37, PT ;  /* 0x7e8000000b00780b */ /* 0x041fe40003f04000 */
[----:B------:R-:W-:-:S02]  /*03e0*/  FSETP.GEU.AND P2, PT, R11, 1.175494350822287508e-38, PT ;  /* 0x008000000b00780b */ /* 0x000fc40003f4e000 */
[C---:B-1----:R-:W-:Y:S02]  /*03f0*/  FSETP.GT.AND P1, PT, R22.reuse, 8.50705917302346158658e+37, PT ;  /* 0x7e8000001600780b */ /* 0x042fe40003f24000 */
[----:B------:R-:W-:-:S07]  /*0400*/  FSETP.GEU.AND P3, PT, R22, 1.175494350822287508e-38, PT ;  /* 0x008000001600780b */ /* 0x000fce0003f6e000 */
[----:B------:R-:W-:-:S04]  /*0410*/  @P0 FMUL R11, R11, 0.25 ;  /* 0x3e8000000b0b0820 */ /* 0x000fc80000400000 */
[----:B------:R-:W-:Y:S01]  /*0420*/  @!P2 FMUL R11, R11, 16777216 ;  /* 0x4b8000000b0ba820 */ /* 0x000fe20000400000 */
[----:B------:R-:W-:-:S04]  /*0430*/  @P1 FMUL R22, R22, 0.25 ;  /* 0x3e80000016161820 */ /* 0x000fc80000400000 */
[----:B------:R-:W-:Y:S01]  /*0440*/  @!P3 FMUL R22, R22, 16777216 ;  /* 0x4b8000001616b820 */ /* 0x000fe20000400000 */
[----:B------:R-:W0:Y:S01]  /*0450*/  MUFU.RCP R11, R11 ;  /* 0x0000000b000b7308 */ /* 0x000e220000001000 */
[----:B------:R-:W-:-:S07]  /*0460*/  FSEL R4, R13, 1, P0 ;  /* 0x3f8000000d047808 */ /* 0x000fce0000000000 */
[----:B------:R-:W1:Y:S01]  /*0470*/  MUFU.RCP R22, R22 ;  /* 0x0000001600167308 */ /* 0x000e620000001000 */
[----:B------:R-:W-:Y:S01]  /*0480*/  FSEL R13, R13, 1, P1 ;  /* 0x3f8000000d0d7808 */ /* 0x000fe20000800000 */
[----:B------:R-:W-:-:S04]  /*0490*/  @!P2 FMUL R4, R4, 16777216 ;  /* 0x4b8000000404a820 */ /* 0x000fc80000400000 */
[----:B------:R-:W-:Y:S01]  /*04a0*/  @!P3 FMUL R13, R13, 16777216 ;  /* 0x4b8000000d0db820 */ /* 0x000fe20000400000 */
[----:B-----5:R-:W-:Y:S01]  /*04b0*/  FADD R2, -R2, R7 ;  /* 0x0000000702027221 */ /* 0x020fe20000000100 */
[----:B---3--:R-:W-:Y:S01]  /*04c0*/  FADD R0, -R5, R0 ;  /* 0x0000000005007221 */ /* 0x008fe20000000100 */
[----:B0-----:R-:W-:Y:S01]  /*04d0*/  FMUL R11, R11, R4 ;  /* 0x000000040b0b7220 */ /* 0x001fe20000400000 */
[----:B-1----:R-:W-:-:S03]  /*04e0*/  FMUL R13, R22, R13 ;  /* 0x0000000d160d7220 */ /* 0x002fc60000400000 */
[----:B------:R-:W-:Y:S01]  /*04f0*/  FMUL R2, R11, R2 ;  /* 0x000000020b027220 */ /* 0x000fe20000400000 */
[----:B------:R-:W-:-:S03]  /*0500*/  FMUL R13, R13, R0 ;  /* 0x000000000d0d7220 */ /* 0x000fc60000400000 */
[----:B----4-:R-:W-:Y:S01]  /*0510*/  FFMA R2, R2, R26, R25 ;  /* 0x0000001a02027223 */ /* 0x010fe20000000019 */
[----:B--2---:R-:W-:-:S04]  /*0520*/  FFMA R13, R13, R27, R24 ;  /* 0x0000001b0d0d7223 */ /* 0x004fc80000000018 */
[----:B------:R-:W-:-:S04]  /*0530*/  FADD R13, R2, R13 ;  /* 0x0000000d020d7221 */ /* 0x000fc80000000000 */
[----:B------:R-:W-:Y:S01]  /*0540*/  FADD R13, R13, R10 ;  /* 0x0000000a0d0d7221 */ /* 0x000fe20000000000 */
[----:B------:R-:W-:Y:S06]  /*0550*/  @P4 EXIT ;  /* 0x000000000000494d */ /* 0x000fec0003800000 */
[----:B------:R-:W-:Y:S01]  /*0560*/  STG.E desc[UR4][R8.64], R13 ;  /* 0x0000000d08007986 */ /* 0x000fe2000c101904 */
[----:B------:R-:W-:Y:S05]  /*0570*/  EXIT ;  /* 0x000000000000794d */ /* 0x000fea0003800000 */
.L_x_0:
[----:B------:R-:W-:-:S00]  /*0580*/  BRA `(.L_x_0) ;  /* 0xfffffffc00fc7947 */ /* 0x000fc0000383ffff */
[----:B------:R-:W-:-:S00]  /*0590*/  NOP ;  /* 0x0000000000007918 */ /* 0x000fc00000000000 */
        /* <DEDUP_REMOVED lines=14> */
.L_x_1:


//--------------------- .nv.global.init           --------------------------
	.section	.nv.global.init,"aw",@progbits
.nv.global.init:
	.type		_$_str,@object
	.size		_$_str,(_$_str_$_2 - _$_str)
_$_str:
        /*0000*/ 	.byte	0x5f, 0x5f, 0x43, 0x55, 0x44, 0x41, 0x5f, 0x46, 0x54, 0x5a, 0x00
	.type		_$_str_$_2,@object
	.size		_$_str_$_2,(.L_1 - _$_str_$_2)
_$_str_$_2:
        /*000b*/ 	.byte	0x5f, 0x5f, 0x43, 0x55, 0x44, 0x41, 0x5f, 0x50, 0x52, 0x45, 0x43, 0x5f, 0x53, 0x51, 0x52, 0x54
        /*001b*/ 	.byte	0x00
.L_1:


//--------------------- .nv.constant0.triton_poi_fused__native_batch_norm_legit_no_training_add_0 --------------------------
	.section	.nv.constant0.triton_poi_fused__native_batch_norm_legit_no_training_add_0,"a",@progbits
	.sectionflags	@""
	.align	4
.nv.constant0.triton_poi_fused__native_batch_norm_legit_no_training_add_0:
	.zero		628
